	.headerflags	@"EF_CUDA_TEXMODE_UNIFIED EF_CUDA_64BIT_ADDRESS EF_CUDA_ACCELERATORS EF_CUDA_SM90 EF_CUDA_VIRTUAL_SM(EF_CUDA_SM90)"
	.elftype	@"ET_EXEC"


//--------------------- .nv.info                  --------------------------
	.section	.nv.info,"",@"SHT_CUDA_INFO"
	.align	4


	//----- nvinfo : EIATTR_REGCOUNT
	.align		4
        /*0000*/ 	.byte	0x04, 0x2f
        /*0002*/ 	.short	(.L_3 - .L_2)
	.align		4
.L_2:
        /*0004*/ 	.word	index@(triton_poi_fused__native_batch_norm_legit_no_training_19)
        /*0008*/ 	.word	0x00000016


	//----- nvinfo : EIATTR_MIN_STACK_SIZE
	.align		4
.L_3:
        /*000c*/ 	.byte	0x04, 0x12
        /*000e*/ 	.short	(.L_5 - .L_4)
	.align		4
.L_4:
        /*0010*/ 	.word	index@(triton_poi_fused__native_batch_norm_legit_no_training_19)
        /*0014*/ 	.word	0x00000000


	//----- nvinfo : EIATTR_FRAME_SIZE
	.align		4
.L_5:
        /*0018*/ 	.byte	0x04, 0x11
        /*001a*/ 	.short	(.L_7 - .L_6)
	.align		4
.L_6:
        /*001c*/ 	.word	index@(triton_poi_fused__native_batch_norm_legit_no_training_19)
        /*0020*/ 	.word	0x00000000


	//----- nvinfo : EIATTR_MIN_STACK_SIZE
	.align		4
.L_7:
        /*0024*/ 	.byte	0x04, 0x12
        /*0026*/ 	.short	(.L_9 - .L_8)
	.align		4
.L_8:
        /*0028*/ 	.word	index@(triton_poi_fused__native_batch_norm_legit_no_training_19)
        /*002c*/ 	.word	0x00000000
.L_9:


//--------------------- .nv.info.triton_poi_fused__native_batch_norm_legit_no_training_19 --------------------------
	.section	.nv.info.triton_poi_fused__native_batch_norm_legit_no_training_19,"",@"SHT_CUDA_INFO"
	.sectionflags	@""
	.align	4


	//----- nvinfo : EIATTR_CUDA_API_VERSION
	.align		4
        /*0000*/ 	.byte	0x04, 0x37
        /*0002*/ 	.short	(.L_11 - .L_10)
.L_10:
        /*0004*/ 	.word	0x0000007c


	//----- nvinfo : EIATTR_KPARAM_INFO
	.align		4
.L_11:
        /*0008*/ 	.byte	0x04, 0x17
        /*000a*/ 	.short	(.L_13 - .L_12)
.L_12:
        /*000c*/ 	.word	0x00000000
        /*0010*/ 	.short	0x0006
        /*0012*/ 	.short	0x0030
        /*0014*/ 	.byte	0x00, 0xf0, 0x11, 0x00


	//----- nvinfo : EIATTR_KPARAM_INFO
	.align		4
.L_13:
        /*0018*/ 	.byte	0x04, 0x17
        /*001a*/ 	.short	(.L_15 - .L_14)
.L_14:
        /*001c*/ 	.word	0x00000000
        /*0020*/ 	.short	0x0005
        /*0022*/ 	.short	0x0028
        /*0024*/ 	.byte	0x00, 0xf4, 0x21, 0x00


	//----- nvinfo : EIATTR_KPARAM_INFO
	.align		4
.L_15:
        /*0028*/ 	.byte	0x04, 0x17
        /*002a*/ 	.short	(.L_17 - .L_16)
.L_16:
        /*002c*/ 	.word	0x00000000
        /*0030*/ 	.short	0x0004
        /*0032*/ 	.short	0x0020
        /*0034*/ 	.byte	0x00, 0xf4, 0x21, 0x00


	//----- nvinfo : EIATTR_KPARAM_INFO
	.align		4
.L_17:
        /*0038*/ 	.byte	0x04, 0x17
        /*003a*/ 	.short	(.L_19 - .L_18)
.L_18:
        /*003c*/ 	.word	0x00000000
        /*0040*/ 	.short	0x0003
        /*0042*/ 	.short	0x0018
        /*0044*/ 	.byte	0x00, 0xf4, 0x21, 0x00


	//----- nvinfo : EIATTR_KPARAM_INFO
	.align		4
.L_19:
        /*0048*/ 	.byte	0x04, 0x17
        /*004a*/ 	.short	(.L_21 - .L_20)
.L_20:
        /*004c*/ 	.word	0x00000000
        /*0050*/ 	.short	0x0002
        /*0052*/ 	.short	0x0010
        /*0054*/ 	.byte	0x00, 0xf4, 0x21, 0x00


	//----- nvinfo : EIATTR_KPARAM_INFO
	.align		4
.L_21:
        /*0058*/ 	.byte	0x04, 0x17
        /*005a*/ 	.short	(.L_23 - .L_22)
.L_22:
        /*005c*/ 	.word	0x00000000
        /*0060*/ 	.short	0x0001
        /*0062*/ 	.short	0x0008
        /*0064*/ 	.byte	0x00, 0xf4, 0x21, 0x00


	//----- nvinfo : EIATTR_KPARAM_INFO
	.align		4
.L_23:
        /*0068*/ 	.byte	0x04, 0x17
        /*006a*/ 	.short	(.L_25 - .L_24)
.L_24:
        /*006c*/ 	.word	0x00000000
        /*0070*/ 	.short	0x0000
        /*0072*/ 	.short	0x0000
        /*0074*/ 	.byte	0x00, 0xf4, 0x21, 0x00


	//----- nvinfo : EIATTR_SPARSE_MMA_MASK
	.align		4
.L_25:
        /*0078*/ 	.byte	0x03, 0x50
        /*007a*/ 	.short	0x0000


	//----- nvinfo : EIATTR_MAXREG_COUNT
	.align		4
        /*007c*/ 	.byte	0x03, 0x1b
        /*007e*/ 	.short	0x00ff


	//----- nvinfo : EIATTR_EXIT_INSTR_OFFSETS
	.align		4
        /*0080*/ 	.byte	0x04, 0x1c
        /*0082*/ 	.short	(.L_27 - .L_26)


	//   ....[0]....
.L_26:
        /*0084*/ 	.word	0x00000450


	//   ....[1]....
        /*0088*/ 	.word	0x00000470


	//----- nvinfo : EIATTR_REQNTID
	.align		4
.L_27:
        /*008c*/ 	.byte	0x04, 0x10
        /*008e*/ 	.short	(.L_29 - .L_28)
.L_28:
        /*0090*/ 	.word	0x00000080
        /*0094*/ 	.word	0x00000001
        /*0098*/ 	.word	0x00000001


	//----- nvinfo : EIATTR_CBANK_PARAM_SIZE
	.align		4
.L_29:
        /*009c*/ 	.byte	0x03, 0x19
        /*009e*/ 	.short	0x0034


	//----- nvinfo : EIATTR_PARAM_CBANK
	.align		4
        /*00a0*/ 	.byte	0x04, 0x0a
        /*00a2*/ 	.short	(.L_31 - .L_30)
	.align		4
.L_30:
        /*00a4*/ 	.word	index@(.nv.constant0.triton_poi_fused__native_batch_norm_legit_no_training_19)
        /*00a8*/ 	.short	0x0210
        /*00aa*/ 	.short	0x0034


	//----- nvinfo : EIATTR_SW_WAR
	.align		4
.L_31:
        /*00ac*/ 	.byte	0x04, 0x36
        /*00ae*/ 	.short	(.L_33 - .L_32)
.L_32:
        /*00b0*/ 	.word	0x00000008
.L_33:


//--------------------- .nv.callgraph             --------------------------
	.section	.nv.callgraph,"",@"SHT_CUDA_CALLGRAPH"
	.align	4
	.sectionentsize	8
	.align		4
        /*0000*/ 	.word	0x00000000
	.align		4
        /*0004*/ 	.word	0xffffffff
	.align		4
        /*0008*/ 	.word	0x00000000
	.align		4
        /*000c*/ 	.word	0xfffffffe
	.align		4
        /*0010*/ 	.word	0x00000000
	.align		4
        /*0014*/ 	.word	0xfffffffd
	.align		4
        /*0018*/ 	.word	0x00000000
	.align		4
        /*001c*/ 	.word	0xfffffffc


//--------------------- .nv.constant4             --------------------------
	.section	.nv.constant4,"a",@progbits
	.align	8
	.align		8
.nv.constant4:
        /*0000*/ 	.dword	_$_str
	.align		8
        /*0008*/ 	.dword	_$_str_$_2


//--------------------- .text.triton_poi_fused__native_batch_norm_legit_no_training_19 --------------------------
	.section	.text.triton_poi_fused__native_batch_norm_legit_no_training_19,"ax",@progbits
	.align	128
        .global         triton_poi_fused__native_batch_norm_legit_no_training_19
        .type           triton_poi_fused__native_batch_norm_legit_no_training_19,@function
        .size           triton_poi_fused__native_batch_norm_legit_no_training_19,(.L_x_1 - triton_poi_fused__native_batch_norm_legit_no_training_19)
        .other          triton_poi_fused__native_batch_norm_legit_no_training_19,@"STO_CUDA_ENTRY STV_DEFAULT"
triton_poi_fused__native_batch_norm_legit_no_training_19:
.text.triton_poi_fused__native_batch_norm_legit_no_training_19:
[----:B------:R-:W0:Y:S01]  /*0000*/  LDC R1, c[0x0][0x28] ;  /* 0x00000a00ff017b82 */ /* 0x000e220000000800 */
[----:B------:R-:W1:Y:S07]  /*0010*/  S2R R0, SR_TID.X ;  /* 0x0000000000007919 */ /* 0x000e6e0000002100 */
[----:B------:R-:W2:Y:S01]  /*0020*/  LDC.64 R8, c[0x0][0x220] ;  /* 0x00008800ff087b82 */ /* 0x000ea20000000a00 */
[----:B------:R-:W-:Y:S01]  /*0030*/  ULDC.64 UR4, c[0x0][0x208] ;  /* 0x0000820000047ab9 */ /* 0x000fe20000000a00 */
[----:B------:R-:W3:Y:S06]  /*0040*/  S2R R5, SR_CTAID.X ;  /* 0x0000000000057919 */ /* 0x000eec0000002500 */
[----:B------:R-:W4:Y:S08]  /*0050*/  LDC.64 R14, c[0x0][0x218] ;  /* 0x00008600ff0e7b82 */ /* 0x000f300000000a00 */
[----:B------:R-:W5:Y:S08]  /*0060*/  LDC.64 R12, c[0x0][0x210] ;  /* 0x00008400ff0c7b82 */ /* 0x000f700000000a00 */
[----:B------:R-:W4:Y:S01]  /*0070*/  LDC.64 R16, c[0x0][0x228] ;  /* 0x00008a00ff107b82 */ /* 0x000f220000000a00 */
[----:B-1----:R-:W-:-:S07]  /*0080*/  SHF.L.U32 R0, R0, 0x1, RZ ;  /* 0x0000000100007819 */ /* 0x002fce00000006ff */
[----:B------:R-:W1:Y:S01]  /*0090*/  LDC.64 R18, c[0x0][0x230] ;  /* 0x00008c00ff127b82 */ /* 0x000e620000000a00 */
[----:B---3--:R-:W-:Y:S02]  /*00a0*/  SHF.R.S32.HI R3, RZ, 0x17, R5 ;  /* 0x00000017ff037819 */ /* 0x008fe40000011405 */
[----:B------:R-:W-:Y:S02]  /*00b0*/  LOP3.LUT R0, R0, 0xfe, RZ, 0xc0, !PT ;  /* 0x000000fe00007812 */ /* 0x000fe400078ec0ff */
[----:B------:R-:W-:Y:S02]  /*00c0*/  SGXT R3, R3, 0x1 ;  /* 0x000000010303781a */ /* 0x000fe40000000200 */
[----:B------:R-:W-:-:S04]  /*00d0*/  LEA R0, R5, R0, 0x8 ;  /* 0x0000000005007211 */ /* 0x000fc800078e40ff */
[----:B------:R-:W-:Y:S02]  /*00e0*/  LEA.HI R3, R3, R0, RZ, 0x2 ;  /* 0x0000000003037211 */ /* 0x000fe400078f10ff */
[----:B------:R-:W-:Y:S02]  /*00f0*/  ISETP.GE.AND P4, PT, R0, 0x1800, PT ;  /* 0x000018000000780c */ /* 0x000fe40003f86270 */
[----:B------:R-:W-:-:S05]  /*0100*/  SHF.R.S32.HI R3, RZ, 0x2, R3 ;  /* 0x00000002ff037819 */ /* 0x000fca0000011403 */
[----:B------:R-:W-:-:S05]  /*0110*/  IMAD.HI R2, R3, 0x2aaaaaab, RZ ;  /* 0x2aaaaaab03027827 */ /* 0x000fca00078e02ff */
[----:B------:R-:W-:-:S04]  /*0120*/  SHF.R.U32.HI R5, RZ, 0x1f, R2 ;  /* 0x0000001fff057819 */ /* 0x000fc80000011602 */
[----:B------:R-:W-:Y:S02]  /*0130*/  LEA.HI R2, R2, R5, RZ, 0x1a ;  /* 0x0000000502027211 */ /* 0x000fe400078fd0ff */
[----:B------:R-:W-:-:S03]  /*0140*/  CS2R R4, SRZ ;  /* 0x0000000000047805 */ /* 0x000fc6000001ff00 */
[----:B------:R-:W-:-:S04]  /*0150*/  IMAD R11, R2, -0x180, R3 ;  /* 0xfffffe80020b7824 */ /* 0x000fc800078e0203 */
[----:B--2---:R-:W-:-:S05]  /*0160*/  IMAD.WIDE R8, R11, 0x4, R8 ;  /* 0x000000040b087825 */ /* 0x004fca00078e0208 */
[----:B------:R-:W2:Y:S04]  /*0170*/  @!P4 LDG.E.EL R4, desc[UR4][R8.64] ;  /* 0x000000040804c981 */ /* 0x000ea8000c2e1900 */
[----:B------:R3:W2:Y:S01]  /*0180*/  @!P4 LDG.E.EL R5, desc[UR4][R8.64] ;  /* 0x000000040805c981 */ /* 0x0006a2000c2e1900 */
[----:B------:R-:W-:Y:S02]  /*0190*/  CS2R R6, SRZ ;  /* 0x0000000000067805 */ /* 0x000fe4000001ff00 */
[----:B------:R-:W-:Y:S01]  /*01a0*/  CS2R R2, SRZ ;  /* 0x0000000000027805 */ /* 0x000fe2000001ff00 */
[----:B----4-:R-:W-:-:S04]  /*01b0*/  IMAD.WIDE R14, R11, 0x4, R14 ;  /* 0x000000040b0e7825 */ /* 0x010fc800078e020e */
[----:B-----5:R-:W-:Y:S01]  /*01c0*/  IMAD.WIDE R12, R0, 0x4, R12 ;  /* 0x00000004000c7825 */ /* 0x020fe200078e020c */
[----:B------:R-:W4:Y:S04]  /*01d0*/  @!P4 LDG.E.EL R6, desc[UR4][R14.64] ;  /* 0x000000040e06c981 */ /* 0x000f28000c2e1900 */
[----:B------:R-:W4:Y:S01]  /*01e0*/  @!P4 LDG.E.64 R2, desc[UR4][R12.64] ;  /* 0x000000040c02c981 */ /* 0x000f22000c1e1b00 */
[C---:B0-----:R-:W-:Y:S01]  /*01f0*/  IMAD.WIDE R16, R11.reuse, 0x4, R16 ;  /* 0x000000040b107825 */ /* 0x041fe200078e0210 */
[----:B---3--:R-:W-:Y:S02]  /*0200*/  CS2R R8, SRZ ;  /* 0x0000000000087805 */ /* 0x008fe4000001ff00 */
[----:B------:R0:W3:Y:S01]  /*0210*/  @!P4 LDG.E.EL R7, desc[UR4][R14.64] ;  /* 0x000000040e07c981 */ /* 0x0000e2000c2e1900 */
[----:B-1----:R-:W-:Y:S01]  /*0220*/  IMAD.WIDE R18, R11, 0x4, R18 ;  /* 0x000000040b127825 */ /* 0x002fe200078e0212 */
[----:B------:R-:W-:-:S04]  /*0230*/  CS2R R10, SRZ ;  /* 0x00000000000a7805 */ /* 0x000fc8000001ff00 */
[----:B------:R-:W5:Y:S04]  /*0240*/  @!P4 LDG.E.EL R8, desc[UR4][R18.64] ;  /* 0x000000041208c981 */ /* 0x000f68000c2e1900 */
[----:B------:R-:W5:Y:S04]  /*0250*/  @!P4 LDG.E.EL R11, desc[UR4][R16.64] ;  /* 0x00000004100bc981 */ /* 0x000f68000c2e1900 */
[----:B------:R-:W3:Y:S04]  /*0260*/  @!P4 LDG.E.EL R10, desc[UR4][R16.64] ;  /* 0x00000004100ac981 */ /* 0x000ee8000c2e1900 */
[----:B------:R-:W3:Y:S01]  /*0270*/  @!P4 LDG.E.EL R9, desc[UR4][R18.64] ;  /* 0x000000041209c981 */ /* 0x000ee2000c2e1900 */
[----:B0-----:R-:W-:Y:S01]  /*0280*/  HFMA2.MMA R15, -RZ, RZ, 1.625, 0 ;  /* 0x3e800000ff0f7435 */ /* 0x001fe200000001ff */
[----:B--2---:R-:W-:Y:S01]  /*0290*/  FADD R4, R4, 9.9999997473787516356e-06 ;  /* 0x3727c5ac04047421 */ /* 0x004fe20000000000 */
[----:B------:R-:W-:-:S03]  /*02a0*/  FADD R12, R5, 9.9999997473787516356e-06 ;  /* 0x3727c5ac050c7421 */ /* 0x000fc60000000000 */
[----:B------:R0:W1:Y:S08]  /*02b0*/  MUFU.SQRT R13, R4 ;  /* 0x00000004000d7308 */ /* 0x0000700000002000 */
[----:B------:R-:W2:Y:S01]  /*02c0*/  MUFU.SQRT R14, R12 ;  /* 0x0000000c000e7308 */ /* 0x000ea20000002000 */
[----:B0-----:R-:W0:Y:S01]  /*02d0*/  LDC.64 R4, c[0x0][0x238] ;  /* 0x00008e00ff047b82 */ /* 0x001e220000000a00 */
[----:B-1----:R-:W-:-:S02]  /*02e0*/  FSETP.GT.AND P0, PT, R13, 8.50705917302346158658e+37, PT ;  /* 0x7e8000000d00780b */ /* 0x002fc40003f04000 */
[----:B------:R-:W-:Y:S02]  /*02f0*/  FSETP.GEU.AND P2, PT, R13, 1.175494350822287508e-38, PT ;  /* 0x008000000d00780b */ /* 0x000fe40003f4e000 */
[C---:B--2---:R-:W-:Y:S02]  /*0300*/  FSETP.GT.AND P1, PT, R14.reuse, 8.50705917302346158658e+37, PT ;  /* 0x7e8000000e00780b */ /* 0x044fe40003f24000 */
[----:B------:R-:W-:-:S07]  /*0310*/  FSETP.GEU.AND P3, PT, R14, 1.175494350822287508e-38, PT ;  /* 0x008000000e00780b */ /* 0x000fce0003f6e000 */
[----:B------:R-:W-:-:S04]  /*0320*/  @P0 FMUL R13, R13, 0.25 ;  /* 0x3e8000000d0d0820 */ /* 0x000fc80000400000 */
[----:B------:R-:W-:Y:S01]  /*0330*/  @!P2 FMUL R13, R13, 16777216 ;  /* 0x4b8000000d0da820 */ /* 0x000fe20000400000 */
[----:B------:R-:W-:-:S04]  /*0340*/  @P1 FMUL R14, R14, 0.25 ;  /* 0x3e8000000e0e1820 */ /* 0x000fc80000400000 */
[----:B------:R-:W-:Y:S01]  /*0350*/  @!P3 FMUL R14, R14, 16777216 ;  /* 0x4b8000000e0eb820 */ /* 0x000fe20000400000 */
[----:B------:R-:W1:Y:S01]  /*0360*/  MUFU.RCP R13, R13 ;  /* 0x0000000d000d7308 */ /* 0x000e620000001000 */
[----:B------:R-:W-:-:S07]  /*0370*/  FSEL R12, R15, 1, P0 ;  /* 0x3f8000000f0c7808 */ /* 0x000fce0000000000 */
[----:B------:R-:W2:Y:S01]  /*0380*/  MUFU.RCP R14, R14 ;  /* 0x0000000e000e7308 */ /* 0x000ea20000001000 */
[----:B------:R-:W-:Y:S01]  /*0390*/  FSEL R15, R15, 1, P1 ;  /* 0x3f8000000f0f7808 */ /* 0x000fe20000800000 */
[----:B------:R-:W-:Y:S01]  /*03a0*/  @!P2 FMUL R12, R12, 16777216 ;  /* 0x4b8000000c0ca820 */ /* 0x000fe20000400000 */
[----:B----4-:R-:W-:-:S03]  /*03b0*/  FADD R3, -R6, R3 ;  /* 0x0000000306037221 */ /* 0x010fc60000000100 */
[----:B------:R-:W-:Y:S01]  /*03c0*/  @!P3 FMUL R15, R15, 16777216 ;  /* 0x4b8000000f0fb820 */ /* 0x000fe20000400000 */
[----:B---3--:R-:W-:Y:S01]  /*03d0*/  FADD R2, -R7, R2 ;  /* 0x0000000207027221 */ /* 0x008fe20000000100 */
[----:B-1----:R-:W-:Y:S02]  /*03e0*/  FMUL R13, R13, R12 ;  /* 0x0000000c0d0d7220 */ /* 0x002fe40000400000 */
[----:B--2---:R-:W-:Y:S02]  /*03f0*/  FMUL R6, R14, R15 ;  /* 0x0000000f0e067220 */ /* 0x004fe40000400000 */
[----:B------:R-:W-:Y:S02]  /*0400*/  FMUL R13, R2, R13 ;  /* 0x0000000d020d7220 */ /* 0x000fe40000400000 */
[----:B------:R-:W-:Y:S01]  /*0410*/  FMUL R6, R3, R6 ;  /* 0x0000000603067220 */ /* 0x000fe20000400000 */
[----:B0-----:R-:W-:-:S04]  /*0420*/  IMAD.WIDE R4, R0, 0x4, R4 ;  /* 0x0000000400047825 */ /* 0x001fc800078e0204 */
[----:B-----5:R-:W-:Y:S01]  /*0430*/  FFMA R8, R13, R11, R8 ;  /* 0x0000000b0d087223 */ /* 0x020fe20000000008 */
[----:B------:R-:W-:Y:S01]  /*0440*/  FFMA R9, R6, R10, R9 ;  /* 0x0000000a06097223 */ /* 0x000fe20000000009 */
[----:B------:R-:W-:Y:S06]  /*0450*/  @P4 EXIT ;  /* 0x000000000000494d */ /* 0x000fec0003800000 */
[----:B------:R-:W-:Y:S01]  /*0460*/  STG.E.64 desc[UR4][R4.64], R8 ;  /* 0x0000000804007986 */ /* 0x000fe2000c101b04 */
[----:B------:R-:W-:Y:S05]  /*0470*/  EXIT ;  /* 0x000000000000794d */ /* 0x000fea0003800000 */
.L_x_0:
[----:B------:R-:W-:-:S00]  /*0480*/  BRA `(.L_x_0) ;  /* 0xfffffffc00fc7947 */ /* 0x000fc0000383ffff */
[----:B------:R-:W-:-:S00]  /*0490*/  NOP ;  /* 0x0000000000007918 */ /* 0x000fc00000000000 */
        /* <DEDUP_REMOVED lines=14> */
.L_x_1:


//--------------------- .nv.global.init           --------------------------
	.section	.nv.global.init,"aw",@progbits
.nv.global.init:
	.type		_$_str,@object
	.size		_$_str,(_$_str_$_2 - _$_str)
_$_str:
        /*0000*/ 	.byte	0x5f, 0x5f, 0x43, 0x55, 0x44, 0x41, 0x5f, 0x46, 0x54, 0x5a, 0x00
	.type		_$_str_$_2,@object
	.size		_$_str_$_2,(.L_1 - _$_str_$_2)
_$_str_$_2:
        /*000b*/ 	.byte	0x5f, 0x5f, 0x43, 0x55, 0x44, 0x41, 0x5f, 0x50, 0x52, 0x45, 0x43, 0x5f, 0x53, 0x51, 0x52, 0x54
        /*001b*/ 	.byte	0x00
.L_1:


//--------------------- .nv.constant0.triton_poi_fused__native_batch_norm_legit_no_training_19 --------------------------
	.section	.nv.constant0.triton_poi_fused__native_batch_norm_legit_no_training_19,"a",@progbits
	.sectionflags	@""
	.align	4
.nv.constant0.triton_poi_fused__native_batch_norm_legit_no_training_19:
	.zero		580
